	.headerflags	@"EF_CUDA_TEXMODE_UNIFIED EF_CUDA_64BIT_ADDRESS EF_CUDA_ACCELERATORS EF_CUDA_SM90 EF_CUDA_VIRTUAL_SM(EF_CUDA_SM90)"
	.elftype	@"ET_EXEC"


//--------------------- .nv.info                  --------------------------
	.section	.nv.info,"",@"SHT_CUDA_INFO"
	.align	4


	//----- nvinfo : EIATTR_REGCOUNT
	.align		4
        /*0000*/ 	.byte	0x04, 0x2f
        /*0002*/ 	.short	(.L_1 - .L_0)
	.align		4
.L_0:
        /*0004*/ 	.word	index@(triton_poi_fused_index_put_new_zeros_7)
        /*0008*/ 	.word	0x0000000c


	//----- nvinfo : EIATTR_MIN_STACK_SIZE
	.align		4
.L_1:
        /*000c*/ 	.byte	0x04, 0x12
        /*000e*/ 	.short	(.L_3 - .L_2)
	.align		4
.L_2:
        /*0010*/ 	.word	index@(triton_poi_fused_index_put_new_zeros_7)
        /*0014*/ 	.word	0x00000000


	//----- nvinfo : EIATTR_FRAME_SIZE
	.align		4
.L_3:
        /*0018*/ 	.byte	0x04, 0x11
        /*001a*/ 	.short	(.L_5 - .L_4)
	.align		4
.L_4:
        /*001c*/ 	.word	index@(triton_poi_fused_index_put_new_zeros_7)
        /*0020*/ 	.word	0x00000000


	//----- nvinfo : EIATTR_MIN_STACK_SIZE
	.align		4
.L_5:
        /*0024*/ 	.byte	0x04, 0x12
        /*0026*/ 	.short	(.L_7 - .L_6)
	.align		4
.L_6:
        /*0028*/ 	.word	index@(triton_poi_fused_index_put_new_zeros_7)
        /*002c*/ 	.word	0x00000000
.L_7:


//--------------------- .nv.info.triton_poi_fused_index_put_new_zeros_7 --------------------------
	.section	.nv.info.triton_poi_fused_index_put_new_zeros_7,"",@"SHT_CUDA_INFO"
	.sectionflags	@""
	.align	4


	//----- nvinfo : EIATTR_CUDA_API_VERSION
	.align		4
        /*0000*/ 	.byte	0x04, 0x37
        /*0002*/ 	.short	(.L_9 - .L_8)
.L_8:
        /*0004*/ 	.word	0x0000007c


	//----- nvinfo : EIATTR_KPARAM_INFO
	.align		4
.L_9:
        /*0008*/ 	.byte	0x04, 0x17
        /*000a*/ 	.short	(.L_11 - .L_10)
.L_10:
        /*000c*/ 	.word	0x00000000
        /*0010*/ 	.short	0x0002
        /*0012*/ 	.short	0x0010
        /*0014*/ 	.byte	0x00, 0xf0, 0x11, 0x00


	//----- nvinfo : EIATTR_KPARAM_INFO
	.align		4
.L_11:
        /*0018*/ 	.byte	0x04, 0x17
        /*001a*/ 	.short	(.L_13 - .L_12)
.L_12:
        /*001c*/ 	.word	0x00000000
        /*0020*/ 	.short	0x0001
        /*0022*/ 	.short	0x0008
        /*0024*/ 	.byte	0x00, 0xf4, 0x21, 0x00


	//----- nvinfo : EIATTR_KPARAM_INFO
	.align		4
.L_13:
        /*0028*/ 	.byte	0x04, 0x17
        /*002a*/ 	.short	(.L_15 - .L_14)
.L_14:
        /*002c*/ 	.word	0x00000000
        /*0030*/ 	.short	0x0000
        /*0032*/ 	.short	0x0000
        /*0034*/ 	.byte	0x00, 0xf4, 0x21, 0x00


	//----- nvinfo : EIATTR_SPARSE_MMA_MASK
	.align		4
.L_15:
        /*0038*/ 	.byte	0x03, 0x50
        /*003a*/ 	.short	0x0000


	//----- nvinfo : EIATTR_MAXREG_COUNT
	.align		4
        /*003c*/ 	.byte	0x03, 0x1b
        /*003e*/ 	.short	0x00ff


	//----- nvinfo : EIATTR_EXIT_INSTR_OFFSETS
	.align		4
        /*0040*/ 	.byte	0x04, 0x1c
        /*0042*/ 	.short	(.L_17 - .L_16)


	//   ....[0]....
.L_16:
        /*0044*/ 	.word	0x00000130


	//   ....[1]....
        /*0048*/ 	.word	0x00000150


	//----- nvinfo : EIATTR_REQNTID
	.align		4
.L_17:
        /*004c*/ 	.byte	0x04, 0x10
        /*004e*/ 	.short	(.L_19 - .L_18)
.L_18:
        /*0050*/ 	.word	0x00000020
        /*0054*/ 	.word	0x00000001
        /*0058*/ 	.word	0x00000001


	//----- nvinfo : EIATTR_CBANK_PARAM_SIZE
	.align		4
.L_19:
        /*005c*/ 	.byte	0x03, 0x19
        /*005e*/ 	.short	0x0014


	//----- nvinfo : EIATTR_PARAM_CBANK
	.align		4
        /*0060*/ 	.byte	0x04, 0x0a
        /*0062*/ 	.short	(.L_21 - .L_20)
	.align		4
.L_20:
        /*0064*/ 	.word	index@(.nv.constant0.triton_poi_fused_index_put_new_zeros_7)
        /*0068*/ 	.short	0x0210
        /*006a*/ 	.short	0x0014


	//----- nvinfo : EIATTR_SW_WAR
	.align		4
.L_21:
        /*006c*/ 	.byte	0x04, 0x36
        /*006e*/ 	.short	(.L_23 - .L_22)
.L_22:
        /*0070*/ 	.word	0x00000008
.L_23:


//--------------------- .nv.callgraph             --------------------------
	.section	.nv.callgraph,"",@"SHT_CUDA_CALLGRAPH"
	.align	4
	.sectionentsize	8
	.align		4
        /*0000*/ 	.word	0x00000000
	.align		4
        /*0004*/ 	.word	0xffffffff
	.align		4
        /*0008*/ 	.word	0x00000000
	.align		4
        /*000c*/ 	.word	0xfffffffe
	.align		4
        /*0010*/ 	.word	0x00000000
	.align		4
        /*0014*/ 	.word	0xfffffffd
	.align		4
        /*0018*/ 	.word	0x00000000
	.align		4
        /*001c*/ 	.word	0xfffffffc


//--------------------- .text.triton_poi_fused_index_put_new_zeros_7 --------------------------
	.section	.text.triton_poi_fused_index_put_new_zeros_7,"ax",@progbits
	.align	128
        .global         triton_poi_fused_index_put_new_zeros_7
        .type           triton_poi_fused_index_put_new_zeros_7,@function
        .size           triton_poi_fused_index_put_new_zeros_7,(.L_x_1 - triton_poi_fused_index_put_new_zeros_7)
        .other          triton_poi_fused_index_put_new_zeros_7,@"STO_CUDA_ENTRY STV_DEFAULT"
triton_poi_fused_index_put_new_zeros_7:
.text.triton_poi_fused_index_put_new_zeros_7:
[----:B------:R-:W0:Y:S02]  /*0000*/  LDC R1, c[0x0][0x28] ;  /* 0x00000a00ff017b82 */ /* 0x000e240000000800 */
[----:B------:R-:W1:Y:S01]  /*0010*/  S2R R0, SR_TID.X ;  /* 0x0000000000007919 */ /* 0x000e620000002100 */
[----:B------:R-:W2:Y:S01]  /*0020*/  LDC.64 R2, c[0x0][0x210] ;  /* 0x00008400ff027b82 */ /* 0x000ea20000000a00 */
[----:B------:R-:W-:Y:S01]  /*0030*/  IMAD.MOV.U32 R9, RZ, RZ, RZ ;  /* 0x000000ffff097224 */ /* 0x000fe200078e00ff */
[----:B------:R-:W-:Y:S01]  /*0040*/  ULDC.64 UR4, c[0x0][0x208] ;  /* 0x0000820000047ab9 */ /* 0x000fe20000000a00 */
[----:B------:R-:W3:Y:S01]  /*0050*/  S2R R5, SR_CTAID.X ;  /* 0x0000000000057919 */ /* 0x000ee20000002500 */
[----:B-1----:R-:W-:-:S05]  /*0060*/  LOP3.LUT R0, R0, 0x1f, RZ, 0xc0, !PT ;  /* 0x0000001f00007812 */ /* 0x002fca00078ec0ff */
[----:B---3--:R-:W-:-:S05]  /*0070*/  IMAD R0, R5, 0x20, R0 ;  /* 0x0000002005007824 */ /* 0x008fca00078e0200 */
[----:B------:R-:W-:Y:S02]  /*0080*/  SHF.R.S32.HI R5, RZ, 0x1f, R0 ;  /* 0x0000001fff057819 */ /* 0x000fe40000011400 */
[----:B------:R-:W-:Y:S02]  /*0090*/  ISETP.GE.AND P0, PT, R0, 0x20, PT ;  /* 0x000000200000780c */ /* 0x000fe40003f06270 */
[----:B------:R-:W-:-:S04]  /*00a0*/  LEA.HI R6, R5, R0, RZ, 0x3 ;  /* 0x0000000005067211 */ /* 0x000fc800078f18ff */
[----:B------:R-:W-:-:S05]  /*00b0*/  LOP3.LUT R5, R6, 0xfffffff8, RZ, 0xc0, !PT ;  /* 0xfffffff806057812 */ /* 0x000fca00078ec0ff */
[----:B------:R-:W-:Y:S02]  /*00c0*/  IMAD.IADD R7, R0, 0x1, -R5 ;  /* 0x0000000100077824 */ /* 0x000fe400078e0a05 */
[----:B------:R-:W1:Y:S02]  /*00d0*/  LDC.64 R4, c[0x0][0x218] ;  /* 0x00008600ff047b82 */ /* 0x000e640000000a00 */
[----:B--2---:R-:W-:-:S05]  /*00e0*/  IMAD.WIDE R2, R7, 0x4, R2 ;  /* 0x0000000407027825 */ /* 0x004fca00078e0202 */
[----:B------:R2:W5:Y:S01]  /*00f0*/  @!P0 LDG.E.EL R9, desc[UR4][R2.64] ;  /* 0x0000000402098981 */ /* 0x000562000c2e1900 */
[----:B------:R-:W-:-:S05]  /*0100*/  SHF.R.S32.HI R6, RZ, 0x3, R6 ;  /* 0x00000003ff067819 */ /* 0x000fca0000011406 */
[----:B------:R-:W-:-:S04]  /*0110*/  IMAD R7, R6, 0x28, R7 ;  /* 0x0000002806077824 */ /* 0x000fc800078e0207 */
[----:B-1----:R-:W-:Y:S01]  /*0120*/  IMAD.WIDE R4, R7, 0x4, R4 ;  /* 0x0000000407047825 */ /* 0x002fe200078e0204 */
[----:B--2---:R-:W-:Y:S06]  /*0130*/  @P0 EXIT ;  /* 0x000000000000094d */ /* 0x004fec0003800000 */
[----:B-----5:R-:W-:Y:S01]  /*0140*/  STG.E desc[UR4][R4.64], R9 ;  /* 0x0000000904007986 */ /* 0x020fe2000c101904 */
[----:B------:R-:W-:Y:S05]  /*0150*/  EXIT ;  /* 0x000000000000794d */ /* 0x000fea0003800000 */
.L_x_0:
[----:B------:R-:W-:-:S00]  /*0160*/  BRA `(.L_x_0) ;  /* 0xfffffffc00fc7947 */ /* 0x000fc0000383ffff */
[----:B------:R-:W-:-:S00]  /*0170*/  NOP ;  /* 0x0000000000007918 */ /* 0x000fc00000000000 */
        /* <DEDUP_REMOVED lines=8> */
.L_x_1:


//--------------------- .nv.constant0.triton_poi_fused_index_put_new_zeros_7 --------------------------
	.section	.nv.constant0.triton_poi_fused_index_put_new_zeros_7,"a",@progbits
	.sectionflags	@""
	.align	4
.nv.constant0.triton_poi_fused_index_put_new_zeros_7:
	.zero		548
